	.headerflags	@"EF_CUDA_TEXMODE_UNIFIED EF_CUDA_64BIT_ADDRESS EF_CUDA_ACCELERATORS EF_CUDA_SM90 EF_CUDA_VIRTUAL_SM(EF_CUDA_SM90)"
	.elftype	@"ET_EXEC"


//--------------------- .nv.info                  --------------------------
	.section	.nv.info,"",@"SHT_CUDA_INFO"
	.align	4


	//----- nvinfo : EIATTR_REGCOUNT
	.align		4
        /*0000*/ 	.byte	0x04, 0x2f
        /*0002*/ 	.short	(.L_1 - .L_0)
	.align		4
.L_0:
        /*0004*/ 	.word	index@(triton_poi_fused__to_copy_35)
        /*0008*/ 	.word	0x0000000a


	//----- nvinfo : EIATTR_MIN_STACK_SIZE
	.align		4
.L_1:
        /*000c*/ 	.byte	0x04, 0x12
        /*000e*/ 	.short	(.L_3 - .L_2)
	.align		4
.L_2:
        /*0010*/ 	.word	index@(triton_poi_fused__to_copy_35)
        /*0014*/ 	.word	0x00000000


	//----- nvinfo : EIATTR_FRAME_SIZE
	.align		4
.L_3:
        /*0018*/ 	.byte	0x04, 0x11
        /*001a*/ 	.short	(.L_5 - .L_4)
	.align		4
.L_4:
        /*001c*/ 	.word	index@(triton_poi_fused__to_copy_35)
        /*0020*/ 	.word	0x00000000


	//----- nvinfo : EIATTR_MIN_STACK_SIZE
	.align		4
.L_5:
        /*0024*/ 	.byte	0x04, 0x12
        /*0026*/ 	.short	(.L_7 - .L_6)
	.align		4
.L_6:
        /*0028*/ 	.word	index@(triton_poi_fused__to_copy_35)
        /*002c*/ 	.word	0x00000000
.L_7:


//--------------------- .nv.info.triton_poi_fused__to_copy_35 --------------------------
	.section	.nv.info.triton_poi_fused__to_copy_35,"",@"SHT_CUDA_INFO"
	.sectionflags	@""
	.align	4


	//----- nvinfo : EIATTR_CUDA_API_VERSION
	.align		4
        /*0000*/ 	.byte	0x04, 0x37
        /*0002*/ 	.short	(.L_9 - .L_8)
.L_8:
        /*0004*/ 	.word	0x0000007c


	//----- nvinfo : EIATTR_KPARAM_INFO
	.align		4
.L_9:
        /*0008*/ 	.byte	0x04, 0x17
        /*000a*/ 	.short	(.L_11 - .L_10)
.L_10:
        /*000c*/ 	.word	0x00000000
        /*0010*/ 	.short	0x0001
        /*0012*/ 	.short	0x0008
        /*0014*/ 	.byte	0x00, 0xf0, 0x11, 0x00


	//----- nvinfo : EIATTR_KPARAM_INFO
	.align		4
.L_11:
        /*0018*/ 	.byte	0x04, 0x17
        /*001a*/ 	.short	(.L_13 - .L_12)
.L_12:
        /*001c*/ 	.word	0x00000000
        /*0020*/ 	.short	0x0000
        /*0022*/ 	.short	0x0000
        /*0024*/ 	.byte	0x00, 0xf4, 0x21, 0x00


	//----- nvinfo : EIATTR_SPARSE_MMA_MASK
	.align		4
.L_13:
        /*0028*/ 	.byte	0x03, 0x50
        /*002a*/ 	.short	0x0000


	//----- nvinfo : EIATTR_MAXREG_COUNT
	.align		4
        /*002c*/ 	.byte	0x03, 0x1b
        /*002e*/ 	.short	0x00ff


	//----- nvinfo : EIATTR_EXIT_INSTR_OFFSETS
	.align		4
        /*0030*/ 	.byte	0x04, 0x1c
        /*0032*/ 	.short	(.L_15 - .L_14)


	//   ....[0]....
.L_14:
        /*0034*/ 	.word	0x00000140


	//   ....[1]....
        /*0038*/ 	.word	0x00000170


	//----- nvinfo : EIATTR_REQNTID
	.align		4
.L_15:
        /*003c*/ 	.byte	0x04, 0x10
        /*003e*/ 	.short	(.L_17 - .L_16)
.L_16:
        /*0040*/ 	.word	0x00000020
        /*0044*/ 	.word	0x00000001
        /*0048*/ 	.word	0x00000001


	//----- nvinfo : EIATTR_CBANK_PARAM_SIZE
	.align		4
.L_17:
        /*004c*/ 	.byte	0x03, 0x19
        /*004e*/ 	.short	0x000c


	//----- nvinfo : EIATTR_PARAM_CBANK
	.align		4
        /*0050*/ 	.byte	0x04, 0x0a
        /*0052*/ 	.short	(.L_19 - .L_18)
	.align		4
.L_18:
        /*0054*/ 	.word	index@(.nv.constant0.triton_poi_fused__to_copy_35)
        /*0058*/ 	.short	0x0210
        /*005a*/ 	.short	0x000c


	//----- nvinfo : EIATTR_SW_WAR
	.align		4
.L_19:
        /*005c*/ 	.byte	0x04, 0x36
        /*005e*/ 	.short	(.L_21 - .L_20)
.L_20:
        /*0060*/ 	.word	0x00000008
.L_21:


//--------------------- .nv.callgraph             --------------------------
	.section	.nv.callgraph,"",@"SHT_CUDA_CALLGRAPH"
	.align	4
	.sectionentsize	8
	.align		4
        /*0000*/ 	.word	0x00000000
	.align		4
        /*0004*/ 	.word	0xffffffff
	.align		4
        /*0008*/ 	.word	0x00000000
	.align		4
        /*000c*/ 	.word	0xfffffffe
	.align		4
        /*0010*/ 	.word	0x00000000
	.align		4
        /*0014*/ 	.word	0xfffffffd
	.align		4
        /*0018*/ 	.word	0x00000000
	.align		4
        /*001c*/ 	.word	0xfffffffc


//--------------------- .text.triton_poi_fused__to_copy_35 --------------------------
	.section	.text.triton_poi_fused__to_copy_35,"ax",@progbits
	.align	128
        .global         triton_poi_fused__to_copy_35
        .type           triton_poi_fused__to_copy_35,@function
        .size           triton_poi_fused__to_copy_35,(.L_x_1 - triton_poi_fused__to_copy_35)
        .other          triton_poi_fused__to_copy_35,@"STO_CUDA_ENTRY STV_DEFAULT"
triton_poi_fused__to_copy_35:
.text.triton_poi_fused__to_copy_35:
[----:B------:R-:W0:Y:S02]  /*0000*/  LDC R1, c[0x0][0x28] ;  /* 0x00000a00ff017b82 */ /* 0x000e240000000800 */
[----:B------:R-:W1:Y:S01]  /*0010*/  S2R R0, SR_TID.X ;  /* 0x0000000000007919 */ /* 0x000e620000002100 */
[----:B------:R-:W2:Y:S01]  /*0020*/  S2R R5, SR_CTAID.X ;  /* 0x0000000000057919 */ /* 0x000ea20000002500 */
[----:B-1----:R-:W-:-:S05]  /*0030*/  IMAD.SHL.U32 R0, R0, 0x2, RZ ;  /* 0x0000000200007824 */ /* 0x002fca00078e00ff */
[----:B------:R-:W-:-:S05]  /*0040*/  LOP3.LUT R0, R0, 0x3e, RZ, 0xc0, !PT ;  /* 0x0000003e00007812 */ /* 0x000fca00078ec0ff */
[----:B--2---:R-:W-:-:S04]  /*0050*/  IMAD R5, R5, 0x40, R0 ;  /* 0x0000004005057824 */ /* 0x004fc800078e0200 */
[C---:B------:R-:W-:Y:S01]  /*0060*/  VIADD R0, R5.reuse, 0x1 ;  /* 0x0000000105007836 */ /* 0x040fe20000000000 */
[----:B------:R-:W-:Y:S02]  /*0070*/  I2FP.F32.S32 R2, R5 ;  /* 0x0000000500027245 */ /* 0x000fe40000201400 */
[----:B------:R-:W-:Y:S02]  /*0080*/  ISETP.GE.AND P0, PT, R5, 0x40, PT ;  /* 0x000000400500780c */ /* 0x000fe40003f06270 */
[----:B------:R-:W-:Y:S01]  /*0090*/  I2FP.F32.S32 R0, R0 ;  /* 0x0000000000007245 */ /* 0x000fe20000201400 */
[----:B------:R-:W-:Y:S02]  /*00a0*/  FMUL R4, R2, 0.047619048506021499634 ;  /* 0x3d430c3102047820 */ /* 0x000fe40000400000 */
[----:B------:R-:W1:Y:S02]  /*00b0*/  LDC.64 R2, c[0x0][0x210] ;  /* 0x00008400ff027b82 */ /* 0x000e640000000a00 */
[----:B------:R-:W-:Y:S01]  /*00c0*/  FMUL R0, R0, 0.047619048506021499634 ;  /* 0x3d430c3100007820 */ /* 0x000fe20000400000 */
[----:B------:R-:W-:-:S04]  /*00d0*/  FMNMX R4, RZ, R4, !PT ;  /* 0x00000004ff047209 */ /* 0x000fc80007800000 */
[----:B------:R-:W-:Y:S02]  /*00e0*/  FMNMX R0, RZ, R0, !PT ;  /* 0x00000000ff007209 */ /* 0x000fe40007800000 */
[----:B------:R-:W2:Y:S08]  /*00f0*/  F2I.TRUNC.NTZ R4, R4 ;  /* 0x0000000400047305 */ /* 0x000eb0000020f100 */
[----:B------:R-:W3:Y:S01]  /*0100*/  F2I.TRUNC.NTZ R6, R0 ;  /* 0x0000000000067305 */ /* 0x000ee2000020f100 */
[----:B-1----:R-:W-:Y:S01]  /*0110*/  IMAD.WIDE R2, R5, 0x8, R2 ;  /* 0x0000000805027825 */ /* 0x002fe200078e0202 */
[----:B--2---:R-:W-:-:S02]  /*0120*/  SHF.R.S32.HI R5, RZ, 0x1f, R4 ;  /* 0x0000001fff057819 */ /* 0x004fc40000011404 */
[----:B---3--:R-:W-:Y:S01]  /*0130*/  SHF.R.S32.HI R7, RZ, 0x1f, R6 ;  /* 0x0000001fff077819 */ /* 0x008fe20000011406 */
[----:B------:R-:W-:Y:S06]  /*0140*/  @P0 EXIT ;  /* 0x000000000000094d */ /* 0x000fec0003800000 */
[----:B------:R-:W-:Y:S02]  /*0150*/  ULDC.64 UR4, c[0x0][0x208] ;  /* 0x0000820000047ab9 */ /* 0x000fe40000000a00 */
[----:B------:R-:W-:Y:S01]  /*0160*/  STG.E.128 desc[UR4][R2.64], R4 ;  /* 0x0000000402007986 */ /* 0x000fe2000c101d04 */
[----:B------:R-:W-:Y:S05]  /*0170*/  EXIT ;  /* 0x000000000000794d */ /* 0x000fea0003800000 */
.L_x_0:
[----:B------:R-:W-:-:S00]  /*0180*/  BRA `(.L_x_0) ;  /* 0xfffffffc00fc7947 */ /* 0x000fc0000383ffff */
[----:B------:R-:W-:-:S00]  /*0190*/  NOP ;  /* 0x0000000000007918 */ /* 0x000fc00000000000 */
        /* <DEDUP_REMOVED lines=14> */
.L_x_1:


//--------------------- .nv.constant0.triton_poi_fused__to_copy_35 --------------------------
	.section	.nv.constant0.triton_poi_fused__to_copy_35,"a",@progbits
	.sectionflags	@""
	.align	4
.nv.constant0.triton_poi_fused__to_copy_35:
	.zero		540
